//
// Generated by NVIDIA NVVM Compiler
//
// Compiler Build ID: CL-36424714
// Cuda compilation tools, release 13.0, V13.0.88
// Based on NVVM 20.0.0
//

.version 9.0
.target sm_100
.address_size 64

	// .globl	_Z8mykernelv
.extern .func  (.param .b32 func_retval0) vprintf
(
	.param .b64 vprintf_param_0,
	.param .b64 vprintf_param_1
)
;
.global .align 1 .b8 $str[21] = {104, 101, 108, 108, 111, 32, 119, 111, 114, 108, 100, 32, 102, 111, 114, 32, 71, 80, 85, 10};

.visible .entry _Z8mykernelv()
{
	.reg .b32 	%r<3>;
	.reg .b64 	%rd<3>;

	mov.u64 	%rd1, $str;
	cvta.global.u64 	%rd2, %rd1;
	{ // callseq 0, 0
	.param .b64 param0;
	st.param.b64 	[param0], %rd2;
	.param .b64 param1;
	st.param.b64 	[param1], 0;
	.param .b32 retval0;
	call.uni (retval0), 
	vprintf, 
	(
	param0, 
	param1
	);
	ld.param.b32 	%r1, [retval0];
	} // callseq 0
	ret;

}


// ===== COMPILED SASS (sm_100) =====

	.target	sm_100

	.elftype	@"ET_EXEC"


//--------------------- .note.nv.tkinfo           --------------------------
	.section	.note.nv.tkinfo,"",@"SHT_NOTE"
	.sectionflags	@"SHF_NOTE_NV_TKINFO"
	.tkinfo
        /*0018*/ 	.word	0x00000002
        /*0030*/ 	.string	""
        /*0030*/ 	.string	"ptxas"
        /*0030*/ 	.string	"Cuda compilation tools, release 13.0, V13.0.88"
        /*0030*/ 	.string	"Build cuda_13.0.r13.0/compiler.36424714_0"
        /*0030*/ 	.string	"-arch sm_100 -m 64 "



//--------------------- .note.nv.cuinfo           --------------------------
	.section	.note.nv.cuinfo,"",@"SHT_NOTE"
	.sectionflags	@"SHF_NOTE_NV_CUINFO"
        /*0018*/ 	.short	0x0002
        /*001a*/ 	.short	0x0064
        /*001c*/ 	.short	0x0082
	.zero		2


//--------------------- .nv.info                  --------------------------
	.section	.nv.info,"",@"SHT_CUDA_INFO"
	.align	4


	//----- nvinfo : EIATTR_REGCOUNT
	.align		4
        /*0000*/ 	.byte	0x04, 0x2f
        /*0002*/ 	.short	(.L_2 - .L_1)
	.align		4
.L_1:
        /*0004*/ 	.word	index@(_Z8mykernelv)
        /*0008*/ 	.word	0x00000018


	//----- nvinfo : EIATTR_FRAME_SIZE
	.align		4
.L_2:
        /*000c*/ 	.byte	0x04, 0x11
        /*000e*/ 	.short	(.L_4 - .L_3)
	.align		4
.L_3:
        /*0010*/ 	.word	index@(_Z8mykernelv)
        /*0014*/ 	.word	0x00000000


	//----- nvinfo : EIATTR_MIN_STACK_SIZE
	.align		4
.L_4:
        /*0018*/ 	.byte	0x04, 0x12
        /*001a*/ 	.short	(.L_6 - .L_5)
	.align		4
.L_5:
        /*001c*/ 	.word	index@(_Z8mykernelv)
        /*0020*/ 	.word	0x00000000
.L_6:


//--------------------- .nv.compat                --------------------------
	.section	.nv.compat,"",@"SHT_CUDA_COMPAT_INFO"
	.align	4
        /*0000*/ 	.byte	0x02, 0x09, 0x00, 0x00, 0x02, 0x02, 0x01, 0x00, 0x02, 0x05, 0x05, 0x00, 0x03, 0x07, 0x01, 0x01
        /*0010*/ 	.byte	0x02, 0x03, 0x00, 0x00, 0x02, 0x06, 0x01, 0x00, 0x04, 0x0b, 0x08, 0x00, 0x09, 0x00, 0x00, 0x00
        /*0020*/ 	.byte	0x00, 0x00, 0x00, 0x00


//--------------------- .nv.info._Z8mykernelv     --------------------------
	.section	.nv.info._Z8mykernelv,"",@"SHT_CUDA_INFO"
	.sectionflags	@""
	.align	4


	//----- nvinfo : EIATTR_CUDA_API_VERSION
	.align		4
        /*0000*/ 	.byte	0x04, 0x37
        /*0002*/ 	.short	(.L_8 - .L_7)
.L_7:
        /*0004*/ 	.word	0x00000082


	//----- nvinfo : EIATTR_SPARSE_MMA_MASK
	.align		4
.L_8:
        /*0008*/ 	.byte	0x03, 0x50
        /*000a*/ 	.short	0x0000


	//----- nvinfo : EIATTR_MAXREG_COUNT
	.align		4
        /*000c*/ 	.byte	0x03, 0x1b
        /*000e*/ 	.short	0x00ff


	//----- nvinfo : EIATTR_EXTERNS
	.align		4
        /*0010*/ 	.byte	0x04, 0x0f
        /*0012*/ 	.short	(.L_10 - .L_9)


	//   ....[0]....
	.align		4
.L_9:
        /*0014*/ 	.word	index@(vprintf)


	//----- nvinfo : EIATTR_MERCURY_ISA_VERSION
	.align		4
.L_10:
        /*0018*/ 	.byte	0x03, 0x5f
        /*001a*/ 	.short	0x0101


	//----- nvinfo : EIATTR_VRC_CTA_INIT_COUNT
	.align		4
        /*001c*/ 	.byte	0x02, 0x4a
	.zero		1
	.zero		1


	//----- nvinfo : EIATTR_SYSCALL_OFFSETS
	.align		4
        /*0020*/ 	.byte	0x04, 0x46
        /*0022*/ 	.short	(.L_12 - .L_11)


	//   ....[0]....
.L_11:
        /*0024*/ 	.word	0x00000080


	//----- nvinfo : EIATTR_EXIT_INSTR_OFFSETS
	.align		4
.L_12:
        /*0028*/ 	.byte	0x04, 0x1c
        /*002a*/ 	.short	(.L_14 - .L_13)


	//   ....[0]....
.L_13:
        /*002c*/ 	.word	0x00000090


	//----- nvinfo : EIATTR_SW_WAR
	.align		4
.L_14:
        /*0030*/ 	.byte	0x04, 0x36
        /*0032*/ 	.short	(.L_16 - .L_15)
.L_15:
        /*0034*/ 	.word	0x00000008
.L_16:


//--------------------- .nv.callgraph             --------------------------
	.section	.nv.callgraph,"",@"SHT_CUDA_CALLGRAPH"
	.align	4
	.sectionentsize	8
	.align		4
        /*0000*/ 	.word	0x00000000
	.align		4
        /*0004*/ 	.word	0xffffffff
	.align		4
        /*0008*/ 	.word	index@(_Z8mykernelv)
	.align		4
        /*000c*/ 	.word	index@(vprintf)
	.align		4
        /*0010*/ 	.word	0x00000000
	.align		4
        /*0014*/ 	.word	0xfffffffe
	.align		4
        /*0018*/ 	.word	0x00000000
	.align		4
        /*001c*/ 	.word	0xfffffffd
	.align		4
        /*0020*/ 	.word	0x00000000
	.align		4
        /*0024*/ 	.word	0xfffffffc


//--------------------- .nv.constant4             --------------------------
	.section	.nv.constant4,"a",@progbits
	.align	8
	.align		8
.nv.constant4:
        /*0000*/ 	.dword	vprintf
	.align		8
        /*0008*/ 	.dword	$str


//--------------------- .text._Z8mykernelv        --------------------------
	.section	.text._Z8mykernelv,"ax",@progbits
	.align	128
        .global         _Z8mykernelv
        .type           _Z8mykernelv,@function
        .size           _Z8mykernelv,(.L_x_2 - _Z8mykernelv)
        .other          _Z8mykernelv,@"STO_CUDA_ENTRY STV_DEFAULT"
_Z8mykernelv:
.text._Z8mykernelv:
[----:B------:R-:W0:Y:S01]  /*0000*/  LDC R1, c[0x0][0x37c] ;  /* 0x0000df00ff017b82 */ /* 0x000e220000000800 */
[----:B------:R-:W-:Y:S01]  /*0010*/  MOV R0, 0x0 ;  /* 0x0000000000007802 */ /* 0x000fe20000000f00 */
[----:B------:R-:W1:Y:S01]  /*0020*/  LDCU.64 UR4, c[0x4][0x8] ;  /* 0x01000100ff0477ac */ /* 0x000e620008000a00 */
[----:B------:R-:W-:-:S05]  /*0030*/  CS2R R6, SRZ ;  /* 0x0000000000067805 */ /* 0x000fca000001ff00 */
[----:B------:R2:W3:Y:S01]  /*0040*/  LDC.64 R2, c[0x4][R0] ;  /* 0x0100000000027b82 */ /* 0x0004e20000000a00 */
[----:B-1----:R-:W-:Y:S02]  /*0050*/  IMAD.U32 R4, RZ, RZ, UR4 ;  /* 0x00000004ff047e24 */ /* 0x002fe4000f8e00ff */
[----:B--2---:R-:W-:-:S07]  /*0060*/  IMAD.U32 R5, RZ, RZ, UR5 ;  /* 0x00000005ff057e24 */ /* 0x004fce000f8e00ff */
[----:B------:R-:W-:-:S07]  /*0070*/  LEPC R20, `(.L_x_0) ;  /* 0x000000001014794e */ /* 0x000fce0000000000 */
[----:B0--3--:R-:W-:Y:S05]  /*0080*/  CALL.ABS.NOINC R2 ;  /* 0x0000000002007343 */ /* 0x009fea0003c00000 */
.L_x_0:
[----:B------:R-:W-:Y:S05]  /*0090*/  EXIT ;  /* 0x000000000000794d */ /* 0x000fea0003800000 */
.L_x_1:
[----:B------:R-:W-:-:S00]  /*00a0*/  BRA `(.L_x_1) ;  /* 0xfffffffc00fc7947 */ /* 0x000fc0000383ffff */
[----:B------:R-:W-:-:S00]  /*00b0*/  NOP ;  /* 0x0000000000007918 */ /* 0x000fc00000000000 */
        /* <DEDUP_REMOVED lines=12> */
.L_x_2:


//--------------------- .nv.global.init           --------------------------
	.section	.nv.global.init,"aw",@progbits
.nv.global.init:
	.type		$str,@object
	.size		$str,(.L_0 - $str)
$str:
        /*0000*/ 	.byte	0x68, 0x65, 0x6c, 0x6c, 0x6f, 0x20, 0x77, 0x6f, 0x72, 0x6c, 0x64, 0x20, 0x66, 0x6f, 0x72, 0x20
        /*0010*/ 	.byte	0x47, 0x50, 0x55, 0x0a, 0x00
.L_0:


//--------------------- .nv.shared.reserved.0     --------------------------
	.section	.nv.shared.reserved.0,"aw",@nobits
	.weak		__nv_reservedSMEM_offset_0_alias
	.size		__nv_reservedSMEM_offset_0_alias, 0, 64
	.other		__nv_reservedSMEM_offset_0_alias,@"STO_CUDA_RESERVED_SHARED STV_DEFAULT"
__nv_reservedSMEM_offset_0_alias:
	.zero		0
	.zero		64


//--------------------- .nv.constant0._Z8mykernelv --------------------------
	.section	.nv.constant0._Z8mykernelv,"a",@progbits
	.sectionflags	@""
	.align	4
.nv.constant0._Z8mykernelv:
	.zero		896


//--------------------- SYMBOLS --------------------------

	.type		.nv.reservedSmem.offset0,@object
	.size		.nv.reservedSmem.offset0,0x4
	.type		vprintf,@function
